//
// Generated by NVIDIA NVVM Compiler
//
// Compiler Build ID: CL-36424714
// Cuda compilation tools, release 13.0, V13.0.88
// Based on NVVM 20.0.0
//

.version 9.0
.target sm_100
.address_size 64

	// .globl	mass_batch_f32

.visible .entry mass_batch_f32(
	.param .u64 .ptr .align 1 mass_batch_f32_param_0,
	.param .u64 .ptr .align 1 mass_batch_f32_param_1,
	.param .u32 mass_batch_f32_param_2,
	.param .u32 mass_batch_f32_param_3,
	.param .u64 .ptr .align 1 mass_batch_f32_param_4,
	.param .u32 mass_batch_f32_param_5,
	.param .u64 .ptr .align 1 mass_batch_f32_param_6
)
{
	.reg .pred 	%p<7>;
	.reg .b32 	%r<28>;
	.reg .b32 	%f<31>;
	.reg .b64 	%rd<23>;

	ld.param.u64 	%rd12, [mass_batch_f32_param_0];
	ld.param.u64 	%rd13, [mass_batch_f32_param_1];
	ld.param.u32 	%r15, [mass_batch_f32_param_2];
	ld.param.u32 	%r16, [mass_batch_f32_param_3];
	ld.param.u64 	%rd10, [mass_batch_f32_param_4];
	ld.param.u32 	%r17, [mass_batch_f32_param_5];
	ld.param.u64 	%rd11, [mass_batch_f32_param_6];
	cvta.to.global.u64 	%rd1, %rd12;
	cvta.to.global.u64 	%rd2, %rd13;
	mov.u32 	%r1, %ctaid.y;
	setp.ge.s32 	%p1, %r1, %r17;
	@%p1 bra 	$L__BB0_8;
	cvta.to.global.u64 	%rd14, %rd10;
	mul.wide.u32 	%rd15, %r1, 4;
	add.s64 	%rd16, %rd14, %rd15;
	ld.global.nc.u32 	%r2, [%rd16];
	setp.lt.s32 	%p2, %r2, 1;
	@%p2 bra 	$L__BB0_8;
	add.s32 	%r18, %r16, %r2;
	add.s32 	%r3, %r18, 15;
	mov.u32 	%r19, %ctaid.x;
	mov.u32 	%r4, %ntid.x;
	mov.u32 	%r20, %tid.x;
	mad.lo.s32 	%r27, %r19, %r4, %r20;
	setp.ge.s32 	%p3, %r27, %r15;
	@%p3 bra 	$L__BB0_8;
	mov.u32 	%r21, %nctaid.x;
	mul.lo.s32 	%r6, %r21, %r4;
	add.s64 	%rd3, %rd1, 8;
	add.s64 	%rd4, %rd2, 4;
	mad.lo.s32 	%r25, %r15, %r1, %r27;
	cvta.to.global.u64 	%rd5, %rd11;
	sub.s32 	%r22, %r27, %r2;
	add.s32 	%r26, %r22, 1;
$L__BB0_4:
	mul.wide.s32 	%rd6, %r26, 8;
	mul.wide.s32 	%rd17, %r26, 4;
	add.s64 	%rd7, %rd2, %rd17;
	mul.wide.s32 	%rd8, %r27, 8;
	mul.wide.s32 	%rd18, %r27, 4;
	add.s64 	%rd9, %rd4, %rd18;
	setp.lt.s32 	%p4, %r27, %r3;
	mov.f32 	%f30, 0f7FFFFFFF;
	@%p4 bra 	$L__BB0_7;
	ld.global.nc.u32 	%r23, [%rd9];
	ld.global.nc.u32 	%r24, [%rd7];
	setp.ne.s32 	%p5, %r23, %r24;
	@%p5 bra 	$L__BB0_7;
	add.s64 	%rd19, %rd3, %rd8;
	ld.global.nc.v2.f32 	{%f5, %f6}, [%rd19];
	add.s64 	%rd20, %rd1, %rd6;
	ld.global.nc.v2.f32 	{%f7, %f8}, [%rd20];
	sub.f32 	%f9, %f5, %f7;
	sub.f32 	%f10, %f9, %f5;
	sub.f32 	%f11, %f9, %f10;
	sub.f32 	%f12, %f5, %f11;
	add.f32 	%f13, %f7, %f10;
	sub.f32 	%f14, %f12, %f13;
	sub.f32 	%f15, %f6, %f8;
	add.f32 	%f16, %f9, %f15;
	sub.f32 	%f17, %f16, %f9;
	sub.f32 	%f18, %f16, %f17;
	sub.f32 	%f19, %f9, %f18;
	sub.f32 	%f20, %f15, %f17;
	add.f32 	%f21, %f20, %f19;
	add.f32 	%f22, %f14, %f21;
	add.f32 	%f23, %f16, %f22;
	sub.f32 	%f24, %f23, %f16;
	sub.f32 	%f25, %f23, %f24;
	sub.f32 	%f26, %f16, %f25;
	sub.f32 	%f27, %f22, %f24;
	add.f32 	%f28, %f27, %f26;
	add.f32 	%f30, %f23, %f28;
$L__BB0_7:
	mul.wide.s32 	%rd21, %r25, 4;
	add.s64 	%rd22, %rd5, %rd21;
	st.global.f32 	[%rd22], %f30;
	add.s32 	%r27, %r27, %r6;
	add.s32 	%r26, %r26, %r6;
	add.s32 	%r25, %r25, %r6;
	setp.lt.s32 	%p6, %r27, %r15;
	@%p6 bra 	$L__BB0_4;
$L__BB0_8:
	ret;

}
	// .globl	mass_many_series_one_param_time_major_f32
.visible .entry mass_many_series_one_param_time_major_f32(
	.param .u64 .ptr .align 1 mass_many_series_one_param_time_major_f32_param_0,
	.param .u64 .ptr .align 1 mass_many_series_one_param_time_major_f32_param_1,
	.param .u32 mass_many_series_one_param_time_major_f32_param_2,
	.param .u32 mass_many_series_one_param_time_major_f32_param_3,
	.param .u32 mass_many_series_one_param_time_major_f32_param_4,
	.param .u64 .ptr .align 1 mass_many_series_one_param_time_major_f32_param_5,
	.param .u64 .ptr .align 1 mass_many_series_one_param_time_major_f32_param_6
)
{
	.reg .pred 	%p<6>;
	.reg .b32 	%r<23>;
	.reg .b32 	%f<7>;
	.reg .b64 	%rd<21>;
	.reg .b64 	%fd<4>;

	ld.param.u64 	%rd4, [mass_many_series_one_param_time_major_f32_param_0];
	ld.param.u64 	%rd5, [mass_many_series_one_param_time_major_f32_param_1];
	ld.param.u32 	%r11, [mass_many_series_one_param_time_major_f32_param_2];
	ld.param.u32 	%r12, [mass_many_series_one_param_time_major_f32_param_3];
	ld.param.u32 	%r13, [mass_many_series_one_param_time_major_f32_param_4];
	ld.param.u64 	%rd6, [mass_many_series_one_param_time_major_f32_param_5];
	ld.param.u64 	%rd7, [mass_many_series_one_param_time_major_f32_param_6];
	mov.u32 	%r1, %ctaid.y;
	setp.ge.s32 	%p1, %r1, %r12;
	@%p1 bra 	$L__BB1_7;
	cvta.to.global.u64 	%rd8, %rd6;
	mul.wide.u32 	%rd9, %r1, 4;
	add.s64 	%rd10, %rd8, %rd9;
	ld.global.nc.u32 	%r2, [%rd10];
	mov.u32 	%r14, %ctaid.x;
	mov.u32 	%r3, %ntid.x;
	mov.u32 	%r15, %tid.x;
	mad.lo.s32 	%r22, %r14, %r3, %r15;
	setp.ge.s32 	%p2, %r22, %r13;
	@%p2 bra 	$L__BB1_7;
	cvta.to.global.u64 	%rd1, %rd4;
	cvta.to.global.u64 	%rd2, %rd5;
	cvta.to.global.u64 	%rd3, %rd7;
	mov.u32 	%r16, %nctaid.x;
	mul.lo.s32 	%r5, %r16, %r3;
	add.s32 	%r17, %r11, %r2;
	add.s32 	%r6, %r17, 15;
$L__BB1_3:
	mad.lo.s32 	%r8, %r22, %r12, %r1;
	setp.lt.s32 	%p3, %r22, %r6;
	mov.f32 	%f6, 0f7FFFFFFF;
	@%p3 bra 	$L__BB1_6;
	sub.s32 	%r18, %r22, %r11;
	mad.lo.s32 	%r19, %r12, %r18, %r12;
	add.s32 	%r9, %r19, %r1;
	mul.wide.s32 	%rd11, %r8, 4;
	add.s64 	%rd12, %rd2, %rd11;
	ld.global.nc.u32 	%r20, [%rd12+4];
	mul.wide.s32 	%rd13, %r9, 4;
	add.s64 	%rd14, %rd2, %rd13;
	ld.global.nc.u32 	%r21, [%rd14];
	setp.ne.s32 	%p4, %r20, %r21;
	@%p4 bra 	$L__BB1_6;
	mul.wide.s32 	%rd15, %r8, 8;
	add.s64 	%rd16, %rd1, %rd15;
	ld.global.nc.f64 	%fd1, [%rd16+8];
	mul.wide.s32 	%rd17, %r9, 8;
	add.s64 	%rd18, %rd1, %rd17;
	ld.global.nc.f64 	%fd2, [%rd18];
	sub.f64 	%fd3, %fd1, %fd2;
	cvt.rn.f32.f64 	%f6, %fd3;
$L__BB1_6:
	mul.wide.s32 	%rd19, %r8, 4;
	add.s64 	%rd20, %rd3, %rd19;
	st.global.f32 	[%rd20], %f6;
	add.s32 	%r22, %r22, %r5;
	setp.lt.s32 	%p5, %r22, %r13;
	@%p5 bra 	$L__BB1_3;
$L__BB1_7:
	ret;

}


// ===== COMPILED SASS (sm_100) =====

	.target	sm_100

	.elftype	@"ET_EXEC"


//--------------------- .note.nv.tkinfo           --------------------------
	.section	.note.nv.tkinfo,"",@"SHT_NOTE"
	.sectionflags	@"SHF_NOTE_NV_TKINFO"
	.tkinfo
        /*0018*/ 	.word	0x00000002
        /*0030*/ 	.string	""
        /*0030*/ 	.string	"ptxas"
        /*0030*/ 	.string	"Cuda compilation tools, release 13.0, V13.0.88"
        /*0030*/ 	.string	"Build cuda_13.0.r13.0/compiler.36424714_0"
        /*0030*/ 	.string	"-arch sm_100 -m 64 "



//--------------------- .note.nv.cuinfo           --------------------------
	.section	.note.nv.cuinfo,"",@"SHT_NOTE"
	.sectionflags	@"SHF_NOTE_NV_CUINFO"
        /*0018*/ 	.short	0x0002
        /*001a*/ 	.short	0x0064
        /*001c*/ 	.short	0x0082
	.zero		2


//--------------------- .nv.info                  --------------------------
	.section	.nv.info,"",@"SHT_CUDA_INFO"
	.align	4


	//----- nvinfo : EIATTR_REGCOUNT
	.align		4
        /*0000*/ 	.byte	0x04, 0x2f
        /*0002*/ 	.short	(.L_1 - .L_0)
	.align		4
.L_0:
        /*0004*/ 	.word	index@(mass_batch_f32)
        /*0008*/ 	.word	0x0000001a


	//----- nvinfo : EIATTR_FRAME_SIZE
	.align		4
.L_1:
        /*000c*/ 	.byte	0x04, 0x11
        /*000e*/ 	.short	(.L_3 - .L_2)
	.align		4
.L_2:
        /*0010*/ 	.word	index@(mass_batch_f32)
        /*0014*/ 	.word	0x00000000


	//----- nvinfo : EIATTR_REGCOUNT
	.align		4
.L_3:
        /*0018*/ 	.byte	0x04, 0x2f
        /*001a*/ 	.short	(.L_5 - .L_4)
	.align		4
.L_4:
        /*001c*/ 	.word	index@(mass_many_series_one_param_time_major_f32)
        /*0020*/ 	.word	0x0000001a


	//----- nvinfo : EIATTR_FRAME_SIZE
	.align		4
.L_5:
        /*0024*/ 	.byte	0x04, 0x11
        /*0026*/ 	.short	(.L_7 - .L_6)
	.align		4
.L_6:
        /*0028*/ 	.word	index@(mass_many_series_one_param_time_major_f32)
        /*002c*/ 	.word	0x00000000


	//----- nvinfo : EIATTR_MIN_STACK_SIZE
	.align		4
.L_7:
        /*0030*/ 	.byte	0x04, 0x12
        /*0032*/ 	.short	(.L_9 - .L_8)
	.align		4
.L_8:
        /*0034*/ 	.word	index@(mass_many_series_one_param_time_major_f32)
        /*0038*/ 	.word	0x00000000


	//----- nvinfo : EIATTR_MIN_STACK_SIZE
	.align		4
.L_9:
        /*003c*/ 	.byte	0x04, 0x12
        /*003e*/ 	.short	(.L_11 - .L_10)
	.align		4
.L_10:
        /*0040*/ 	.word	index@(mass_batch_f32)
        /*0044*/ 	.word	0x00000000
.L_11:


//--------------------- .nv.compat                --------------------------
	.section	.nv.compat,"",@"SHT_CUDA_COMPAT_INFO"
	.align	4
        /*0000*/ 	.byte	0x02, 0x09, 0x00, 0x00, 0x02, 0x02, 0x01, 0x00, 0x02, 0x05, 0x05, 0x00, 0x03, 0x07, 0x01, 0x01
        /*0010*/ 	.byte	0x02, 0x03, 0x00, 0x00, 0x02, 0x06, 0x01, 0x00, 0x04, 0x0b, 0x08, 0x00, 0x01, 0x00, 0x00, 0x00
        /*0020*/ 	.byte	0x00, 0x00, 0x00, 0x00


//--------------------- .nv.info.mass_many_series_one_param_time_major_f32 --------------------------
	.section	.nv.info.mass_many_series_one_param_time_major_f32,"",@"SHT_CUDA_INFO"
	.sectionflags	@""
	.align	4


	//----- nvinfo : EIATTR_CUDA_API_VERSION
	.align		4
        /*0000*/ 	.byte	0x04, 0x37
        /*0002*/ 	.short	(.L_13 - .L_12)
.L_12:
        /*0004*/ 	.word	0x00000082


	//----- nvinfo : EIATTR_KPARAM_INFO
	.align		4
.L_13:
        /*0008*/ 	.byte	0x04, 0x17
        /*000a*/ 	.short	(.L_15 - .L_14)
.L_14:
        /*000c*/ 	.word	0x00000000
        /*0010*/ 	.short	0x0006
        /*0012*/ 	.short	0x0028
        /*0014*/ 	.byte	0x00, 0xf5, 0x21, 0x00


	//----- nvinfo : EIATTR_KPARAM_INFO
	.align		4
.L_15:
        /*0018*/ 	.byte	0x04, 0x17
        /*001a*/ 	.short	(.L_17 - .L_16)
.L_16:
        /*001c*/ 	.word	0x00000000
        /*0020*/ 	.short	0x0005
        /*0022*/ 	.short	0x0020
        /*0024*/ 	.byte	0x00, 0xf5, 0x21, 0x00


	//----- nvinfo : EIATTR_KPARAM_INFO
	.align		4
.L_17:
        /*0028*/ 	.byte	0x04, 0x17
        /*002a*/ 	.short	(.L_19 - .L_18)
.L_18:
        /*002c*/ 	.word	0x00000000
        /*0030*/ 	.short	0x0004
        /*0032*/ 	.short	0x0018
        /*0034*/ 	.byte	0x00, 0xf0, 0x11, 0x00


	//----- nvinfo : EIATTR_KPARAM_INFO
	.align		4
.L_19:
        /*0038*/ 	.byte	0x04, 0x17
        /*003a*/ 	.short	(.L_21 - .L_20)
.L_20:
        /*003c*/ 	.word	0x00000000
        /*0040*/ 	.short	0x0003
        /*0042*/ 	.short	0x0014
        /*0044*/ 	.byte	0x00, 0xf0, 0x11, 0x00


	//----- nvinfo : EIATTR_KPARAM_INFO
	.align		4
.L_21:
        /*0048*/ 	.byte	0x04, 0x17
        /*004a*/ 	.short	(.L_23 - .L_22)
.L_22:
        /*004c*/ 	.word	0x00000000
        /*0050*/ 	.short	0x0002
        /*0052*/ 	.short	0x0010
        /*0054*/ 	.byte	0x00, 0xf0, 0x11, 0x00


	//----- nvinfo : EIATTR_KPARAM_INFO
	.align		4
.L_23:
        /*0058*/ 	.byte	0x04, 0x17
        /*005a*/ 	.short	(.L_25 - .L_24)
.L_24:
        /*005c*/ 	.word	0x00000000
        /*0060*/ 	.short	0x0001
        /*0062*/ 	.short	0x0008
        /*0064*/ 	.byte	0x00, 0xf5, 0x21, 0x00


	//----- nvinfo : EIATTR_KPARAM_INFO
	.align		4
.L_25:
        /*0068*/ 	.byte	0x04, 0x17
        /*006a*/ 	.short	(.L_27 - .L_26)
.L_26:
        /*006c*/ 	.word	0x00000000
        /*0070*/ 	.short	0x0000
        /*0072*/ 	.short	0x0000
        /*0074*/ 	.byte	0x00, 0xf5, 0x21, 0x00


	//----- nvinfo : EIATTR_SPARSE_MMA_MASK
	.align		4
.L_27:
        /*0078*/ 	.byte	0x03, 0x50
        /*007a*/ 	.short	0x0000


	//----- nvinfo : EIATTR_MAXREG_COUNT
	.align		4
        /*007c*/ 	.byte	0x03, 0x1b
        /*007e*/ 	.short	0x00ff


	//----- nvinfo : EIATTR_MERCURY_ISA_VERSION
	.align		4
        /*0080*/ 	.byte	0x03, 0x5f
        /*0082*/ 	.short	0x0101


	//----- nvinfo : EIATTR_VRC_CTA_INIT_COUNT
	.align		4
        /*0084*/ 	.byte	0x02, 0x4a
	.zero		1
	.zero		1


	//----- nvinfo : EIATTR_EXIT_INSTR_OFFSETS
	.align		4
        /*0088*/ 	.byte	0x04, 0x1c
        /*008a*/ 	.short	(.L_29 - .L_28)


	//   ....[0]....
.L_28:
        /*008c*/ 	.word	0x00000040


	//   ....[1]....
        /*0090*/ 	.word	0x000000b0


	//   ....[2]....
        /*0094*/ 	.word	0x00000340


	//----- nvinfo : EIATTR_CRS_STACK_SIZE
	.align		4
.L_29:
        /*0098*/ 	.byte	0x04, 0x1e
        /*009a*/ 	.short	(.L_31 - .L_30)
.L_30:
        /*009c*/ 	.word	0x00000000


	//----- nvinfo : EIATTR_CBANK_PARAM_SIZE
	.align		4
.L_31:
        /*00a0*/ 	.byte	0x03, 0x19
        /*00a2*/ 	.short	0x0030


	//----- nvinfo : EIATTR_PARAM_CBANK
	.align		4
        /*00a4*/ 	.byte	0x04, 0x0a
        /*00a6*/ 	.short	(.L_33 - .L_32)
	.align		4
.L_32:
        /*00a8*/ 	.word	index@(.nv.constant0.mass_many_series_one_param_time_major_f32)
        /*00ac*/ 	.short	0x0380
        /*00ae*/ 	.short	0x0030


	//----- nvinfo : EIATTR_SW_WAR
	.align		4
.L_33:
        /*00b0*/ 	.byte	0x04, 0x36
        /*00b2*/ 	.short	(.L_35 - .L_34)
.L_34:
        /*00b4*/ 	.word	0x00000008
.L_35:


//--------------------- .nv.info.mass_batch_f32   --------------------------
	.section	.nv.info.mass_batch_f32,"",@"SHT_CUDA_INFO"
	.sectionflags	@""
	.align	4


	//----- nvinfo : EIATTR_CUDA_API_VERSION
	.align		4
        /*0000*/ 	.byte	0x04, 0x37
        /*0002*/ 	.short	(.L_37 - .L_36)
.L_36:
        /*0004*/ 	.word	0x00000082


	//----- nvinfo : EIATTR_KPARAM_INFO
	.align		4
.L_37:
        /*0008*/ 	.byte	0x04, 0x17
        /*000a*/ 	.short	(.L_39 - .L_38)
.L_38:
        /*000c*/ 	.word	0x00000000
        /*0010*/ 	.short	0x0006
        /*0012*/ 	.short	0x0028
        /*0014*/ 	.byte	0x00, 0xf5, 0x21, 0x00


	//----- nvinfo : EIATTR_KPARAM_INFO
	.align		4
.L_39:
        /*0018*/ 	.byte	0x04, 0x17
        /*001a*/ 	.short	(.L_41 - .L_40)
.L_40:
        /*001c*/ 	.word	0x00000000
        /*0020*/ 	.short	0x0005
        /*0022*/ 	.short	0x0020
        /*0024*/ 	.byte	0x00, 0xf0, 0x11, 0x00


	//----- nvinfo : EIATTR_KPARAM_INFO
	.align		4
.L_41:
        /*0028*/ 	.byte	0x04, 0x17
        /*002a*/ 	.short	(.L_43 - .L_42)
.L_42:
        /*002c*/ 	.word	0x00000000
        /*0030*/ 	.short	0x0004
        /*0032*/ 	.short	0x0018
        /*0034*/ 	.byte	0x00, 0xf5, 0x21, 0x00


	//----- nvinfo : EIATTR_KPARAM_INFO
	.align		4
.L_43:
        /*0038*/ 	.byte	0x04, 0x17
        /*003a*/ 	.short	(.L_45 - .L_44)
.L_44:
        /*003c*/ 	.word	0x00000000
        /*0040*/ 	.short	0x0003
        /*0042*/ 	.short	0x0014
        /*0044*/ 	.byte	0x00, 0xf0, 0x11, 0x00


	//----- nvinfo : EIATTR_KPARAM_INFO
	.align		4
.L_45:
        /*0048*/ 	.byte	0x04, 0x17
        /*004a*/ 	.short	(.L_47 - .L_46)
.L_46:
        /*004c*/ 	.word	0x00000000
        /*0050*/ 	.short	0x0002
        /*0052*/ 	.short	0x0010
        /*0054*/ 	.byte	0x00, 0xf0, 0x11, 0x00


	//----- nvinfo : EIATTR_KPARAM_INFO
	.align		4
.L_47:
        /*0058*/ 	.byte	0x04, 0x17
        /*005a*/ 	.short	(.L_49 - .L_48)
.L_48:
        /*005c*/ 	.word	0x00000000
        /*0060*/ 	.short	0x0001
        /*0062*/ 	.short	0x0008
        /*0064*/ 	.byte	0x00, 0xf5, 0x21, 0x00


	//----- nvinfo : EIATTR_KPARAM_INFO
	.align		4
.L_49:
        /*0068*/ 	.byte	0x04, 0x17
        /*006a*/ 	.short	(.L_51 - .L_50)
.L_50:
        /*006c*/ 	.word	0x00000000
        /*0070*/ 	.short	0x0000
        /*0072*/ 	.short	0x0000
        /*0074*/ 	.byte	0x00, 0xf5, 0x21, 0x00


	//----- nvinfo : EIATTR_SPARSE_MMA_MASK
	.align		4
.L_51:
        /*0078*/ 	.byte	0x03, 0x50
        /*007a*/ 	.short	0x0000


	//----- nvinfo : EIATTR_MAXREG_COUNT
	.align		4
        /*007c*/ 	.byte	0x03, 0x1b
        /*007e*/ 	.short	0x00ff


	//----- nvinfo : EIATTR_MERCURY_ISA_VERSION
	.align		4
        /*0080*/ 	.byte	0x03, 0x5f
        /*0082*/ 	.short	0x0101


	//----- nvinfo : EIATTR_VRC_CTA_INIT_COUNT
	.align		4
        /*0084*/ 	.byte	0x02, 0x4a
	.zero		1
	.zero		1


	//----- nvinfo : EIATTR_EXIT_INSTR_OFFSETS
	.align		4
        /*0088*/ 	.byte	0x04, 0x1c
        /*008a*/ 	.short	(.L_53 - .L_52)


	//   ....[0]....
.L_52:
        /*008c*/ 	.word	0x00000040


	//   ....[1]....
        /*0090*/ 	.word	0x000000a0


	//   ....[2]....
        /*0094*/ 	.word	0x00000110


	//   ....[3]....
        /*0098*/ 	.word	0x000004f0


	//----- nvinfo : EIATTR_CRS_STACK_SIZE
	.align		4
.L_53:
        /*009c*/ 	.byte	0x04, 0x1e
        /*009e*/ 	.short	(.L_55 - .L_54)
.L_54:
        /*00a0*/ 	.word	0x00000000


	//----- nvinfo : EIATTR_CBANK_PARAM_SIZE
	.align		4
.L_55:
        /*00a4*/ 	.byte	0x03, 0x19
        /*00a6*/ 	.short	0x0030


	//----- nvinfo : EIATTR_PARAM_CBANK
	.align		4
        /*00a8*/ 	.byte	0x04, 0x0a
        /*00aa*/ 	.short	(.L_57 - .L_56)
	.align		4
.L_56:
        /*00ac*/ 	.word	index@(.nv.constant0.mass_batch_f32)
        /*00b0*/ 	.short	0x0380
        /*00b2*/ 	.short	0x0030


	//----- nvinfo : EIATTR_SW_WAR
	.align		4
.L_57:
        /*00b4*/ 	.byte	0x04, 0x36
        /*00b6*/ 	.short	(.L_59 - .L_58)
.L_58:
        /*00b8*/ 	.word	0x00000008
.L_59:


//--------------------- .nv.callgraph             --------------------------
	.section	.nv.callgraph,"",@"SHT_CUDA_CALLGRAPH"
	.align	4
	.sectionentsize	8
	.align		4
        /*0000*/ 	.word	0x00000000
	.align		4
        /*0004*/ 	.word	0xffffffff
	.align		4
        /*0008*/ 	.word	0x00000000
	.align		4
        /*000c*/ 	.word	0xfffffffe
	.align		4
        /*0010*/ 	.word	0x00000000
	.align		4
        /*0014*/ 	.word	0xfffffffd
	.align		4
        /*0018*/ 	.word	0x00000000
	.align		4
        /*001c*/ 	.word	0xfffffffc


//--------------------- .text.mass_many_series_one_param_time_major_f32 --------------------------
	.section	.text.mass_many_series_one_param_time_major_f32,"ax",@progbits
	.align	128
        .global         mass_many_series_one_param_time_major_f32
        .type           mass_many_series_one_param_time_major_f32,@function
        .size           mass_many_series_one_param_time_major_f32,(.L_x_8 - mass_many_series_one_param_time_major_f32)
        .other          mass_many_series_one_param_time_major_f32,@"STO_CUDA_ENTRY STV_DEFAULT"
mass_many_series_one_param_time_major_f32:
.text.mass_many_series_one_param_time_major_f32:
[----:B------:R-:W-:Y:S01]  /*0000*/  LDC R1, c[0x0][0x37c] ;  /* 0x0000df00ff017b82 */ /* 0x000fe20000000800 */
[----:B------:R-:W0:Y:S01]  /*0010*/  S2R R0, SR_CTAID.Y ;  /* 0x0000000000007919 */ /* 0x000e220000002600 */
[----:B------:R-:W0:Y:S02]  /*0020*/  LDCU UR4, c[0x0][0x394] ;  /* 0x00007280ff0477ac */ /* 0x000e240008000800 */
[----:B0-----:R-:W-:-:S13]  /*0030*/  ISETP.GE.AND P0, PT, R0, UR4, PT ;  /* 0x0000000400007c0c */ /* 0x001fda000bf06270 */
[----:B------:R-:W-:Y:S05]  /*0040*/  @P0 EXIT ;  /* 0x000000000000094d */ /* 0x000fea0003800000 */
[----:B------:R-:W0:Y:S01]  /*0050*/  S2R R13, SR_TID.X ;  /* 0x00000000000d7919 */ /* 0x000e220000002100 */
[----:B------:R-:W0:Y:S01]  /*0060*/  S2UR UR4, SR_CTAID.X ;  /* 0x00000000000479c3 */ /* 0x000e220000002500 */
[----:B------:R-:W1:Y:S07]  /*0070*/  LDCU UR5, c[0x0][0x398] ;  /* 0x00007300ff0577ac */ /* 0x000e6e0008000800 */
[----:B------:R-:W0:Y:S02]  /*0080*/  LDC R12, c[0x0][0x360] ;  /* 0x0000d800ff0c7b82 */ /* 0x000e240000000800 */
[----:B0-----:R-:W-:-:S05]  /*0090*/  IMAD R13, R12, UR4, R13 ;  /* 0x000000040c0d7c24 */ /* 0x001fca000f8e020d */
[----:B-1----:R-:W-:-:S13]  /*00a0*/  ISETP.GE.AND P0, PT, R13, UR5, PT ;  /* 0x000000050d007c0c */ /* 0x002fda000bf06270 */
[----:B------:R-:W-:Y:S05]  /*00b0*/  @P0 EXIT ;  /* 0x000000000000094d */ /* 0x000fea0003800000 */
[----:B------:R-:W0:Y:S01]  /*00c0*/  LDC.64 R8, c[0x0][0x3a0] ;  /* 0x0000e800ff087b82 */ /* 0x000e220000000a00 */
[----:B------:R-:W1:Y:S07]  /*00d0*/  LDCU.64 UR4, c[0x0][0x358] ;  /* 0x00006b00ff0477ac */ /* 0x000e6e0008000a00 */
[----:B------:R-:W2:Y:S01]  /*00e0*/  LDC R15, c[0x0][0x390] ;  /* 0x0000e400ff0f7b82 */ /* 0x000ea20000000800 */
[----:B------:R-:W3:Y:S01]  /*00f0*/  LDCU UR6, c[0x0][0x370] ;  /* 0x00006e00ff0677ac */ /* 0x000ee20008000800 */
[----:B------:R-:W4:Y:S06]  /*0100*/  LDCU UR7, c[0x0][0x390] ;  /* 0x00007200ff0777ac */ /* 0x000f2c0008000800 */
[----:B------:R-:W2:Y:S01]  /*0110*/  LDC R11, c[0x0][0x394] ;  /* 0x0000e500ff0b7b82 */ /* 0x000ea20000000800 */
[----:B------:R-:W0:Y:S02]  /*0120*/  LDCU UR8, c[0x0][0x398] ;  /* 0x00007300ff0877ac */ /* 0x000e240008000800 */
[----:B0-----:R-:W-:-:S05]  /*0130*/  IMAD.WIDE.U32 R8, R0, 0x4, R8 ;  /* 0x0000000400087825 */ /* 0x001fca00078e0008 */
[----:B------:R-:W0:Y:S01]  /*0140*/  LDC.64 R2, c[0x0][0x388] ;  /* 0x0000e200ff027b82 */ /* 0x000e220000000a00 */
[----:B-1----:R-:W2:Y:S01]  /*0150*/  LDG.E.CONSTANT R8, desc[UR4][R8.64] ;  /* 0x0000000408087981 */ /* 0x002ea2000c1e9900 */
[----:B---3--:R-:W-:-:S06]  /*0160*/  IMAD R12, R12, UR6, RZ ;  /* 0x000000060c0c7c24 */ /* 0x008fcc000f8e02ff */
[----:B------:R-:W1:Y:S08]  /*0170*/  LDC.64 R4, c[0x0][0x380] ;  /* 0x0000e000ff047b82 */ /* 0x000e700000000a00 */
[----:B------:R-:W3:Y:S02]  /*0180*/  LDC.64 R6, c[0x0][0x3a8] ;  /* 0x0000ea00ff067b82 */ /* 0x000ee40000000a00 */
[----:B01234-:R-:W-:-:S07]  /*0190*/  IADD3 R10, PT, PT, R8, 0xf, R15 ;  /* 0x0000000f080a7810 */ /* 0x01ffce0007ffe00f */
.L_x_2:
[C---:B------:R-:W-:Y:S01]  /*01a0*/  ISETP.GE.AND P0, PT, R13.reuse, R10, PT ;  /* 0x0000000a0d00720c */ /* 0x040fe20003f06270 */
[----:B------:R-:W-:Y:S01]  /*01b0*/  IMAD R21, R13, R11, R0 ;  /* 0x0000000b0d157224 */ /* 0x000fe200078e0200 */
[----:B------:R-:W-:Y:S01]  /*01c0*/  BSSY.RECONVERGENT B0, `(.L_x_0) ;  /* 0x0000013000007945 */ /* 0x000fe20003800200 */
[----:B------:R-:W-:Y:S02]  /*01d0*/  MOV R19, 0x7fffffff ;  /* 0x7fffffff00137802 */ /* 0x000fe40000000f00 */
[----:B------:R-:W-:-:S08]  /*01e0*/  IMAD.WIDE R8, R21, 0x4, R6 ;  /* 0x0000000415087825 */ /* 0x000fd000078e0206 */
[----:B0-----:R-:W-:Y:S05]  /*01f0*/  @!P0 BRA `(.L_x_1) ;  /* 0x00000000003c8947 */ /* 0x001fea0003800000 */
[----:B------:R-:W-:Y:S01]  /*0200*/  IADD3 R14, PT, PT, R13, -UR7, RZ ;  /* 0x800000070d0e7c10 */ /* 0x000fe2000fffe0ff */
[----:B------:R-:W-:-:S04]  /*0210*/  IMAD.WIDE R16, R21, 0x4, R2 ;  /* 0x0000000415107825 */ /* 0x000fc800078e0202 */
[----:B------:R-:W-:Y:S02]  /*0220*/  IMAD R15, R14, R11, R11 ;  /* 0x0000000b0e0f7224 */ /* 0x000fe400078e020b */
[----:B------:R-:W2:Y:S03]  /*0230*/  LDG.E.CONSTANT R16, desc[UR4][R16.64+0x4] ;  /* 0x0000040410107981 */ /* 0x000ea6000c1e9900 */
[----:B------:R-:W-:-:S05]  /*0240*/  IADD3 R23, PT, PT, R15, R0, RZ ;  /* 0x000000000f177210 */ /* 0x000fca0007ffe0ff */
[----:B------:R-:W-:-:S06]  /*0250*/  IMAD.WIDE R14, R23, 0x4, R2 ;  /* 0x00000004170e7825 */ /* 0x000fcc00078e0202 */
[----:B------:R-:W2:Y:S02]  /*0260*/  LDG.E.CONSTANT R15, desc[UR4][R14.64] ;  /* 0x000000040e0f7981 */ /* 0x000ea4000c1e9900 */
[----:B--2---:R-:W-:-:S13]  /*0270*/  ISETP.NE.AND P0, PT, R16, R15, PT ;  /* 0x0000000f1000720c */ /* 0x004fda0003f05270 */
[----:B------:R-:W-:Y:S05]  /*0280*/  @P0 BRA `(.L_x_1) ;  /* 0x0000000000180947 */ /* 0x000fea0003800000 */
[----:B------:R-:W-:-:S04]  /*0290*/  IMAD.WIDE R16, R23, 0x8, R4 ;  /* 0x0000000817107825 */ /* 0x000fc800078e0204 */
[----:B------:R-:W-:Y:S02]  /*02a0*/  IMAD.WIDE R14, R21, 0x8, R4 ;  /* 0x00000008150e7825 */ /* 0x000fe400078e0204 */
[----:B------:R-:W2:Y:S04]  /*02b0*/  LDG.E.64.CONSTANT R16, desc[UR4][R16.64] ;  /* 0x0000000410107981 */ /* 0x000ea8000c1e9b00 */
[----:B------:R-:W2:Y:S02]  /*02c0*/  LDG.E.64.CONSTANT R14, desc[UR4][R14.64+0x8] ;  /* 0x000008040e0e7981 */ /* 0x000ea4000c1e9b00 */
[----:B--2---:R-:W-:-:S10]  /*02d0*/  DADD R18, R14, -R16 ;  /* 0x000000000e127229 */ /* 0x004fd40000000810 */
[----:B------:R0:W1:Y:S02]  /*02e0*/  F2F.F32.F64 R19, R18 ;  /* 0x0000001200137310 */ /* 0x0000640000301000 */
.L_x_1:
[----:B------:R-:W-:Y:S05]  /*02f0*/  BSYNC.RECONVERGENT B0 ;  /* 0x0000000000007941 */ /* 0x000fea0003800200 */
.L_x_0:
[----:B-1----:R1:W-:Y:S01]  /*0300*/  STG.E desc[UR4][R8.64], R19 ;  /* 0x0000001308007986 */ /* 0x0023e2000c101904 */
[----:B------:R-:W-:-:S04]  /*0310*/  IADD3 R13, PT, PT, R12, R13, RZ ;  /* 0x0000000d0c0d7210 */ /* 0x000fc80007ffe0ff */
[----:B------:R-:W-:-:S13]  /*0320*/  ISETP.GE.AND P0, PT, R13, UR8, PT ;  /* 0x000000080d007c0c */ /* 0x000fda000bf06270 */
[----:B-1----:R-:W-:Y:S05]  /*0330*/  @!P0 BRA `(.L_x_2) ;  /* 0xfffffffc00988947 */ /* 0x002fea000383ffff */
[----:B------:R-:W-:Y:S05]  /*0340*/  EXIT ;  /* 0x000000000000794d */ /* 0x000fea0003800000 */
.L_x_3:
[----:B------:R-:W-:-:S00]  /*0350*/  BRA `(.L_x_3) ;  /* 0xfffffffc00fc7947 */ /* 0x000fc0000383ffff */
[----:B------:R-:W-:-:S00]  /*0360*/  NOP ;  /* 0x0000000000007918 */ /* 0x000fc00000000000 */
        /* <DEDUP_REMOVED lines=9> */
.L_x_8:


//--------------------- .text.mass_batch_f32      --------------------------
	.section	.text.mass_batch_f32,"ax",@progbits
	.align	128
        .global         mass_batch_f32
        .type           mass_batch_f32,@function
        .size           mass_batch_f32,(.L_x_9 - mass_batch_f32)
        .other          mass_batch_f32,@"STO_CUDA_ENTRY STV_DEFAULT"
mass_batch_f32:
.text.mass_batch_f32:
[----:B------:R-:W-:Y:S01]  /*0000*/  LDC R1, c[0x0][0x37c] ;  /* 0x0000df00ff017b82 */ /* 0x000fe20000000800 */
[----:B------:R-:W0:Y:S01]  /*0010*/  S2R R11, SR_CTAID.Y ;  /* 0x00000000000b7919 */ /* 0x000e220000002600 */
[----:B------:R-:W0:Y:S02]  /*0020*/  LDCU UR4, c[0x0][0x3a0] ;  /* 0x00007400ff0477ac */ /* 0x000e240008000800 */
[----:B0-----:R-:W-:-:S13]  /*0030*/  ISETP.GE.AND P0, PT, R11, UR4, PT ;  /* 0x000000040b007c0c */ /* 0x001fda000bf06270 */
[----:B------:R-:W-:Y:S05]  /*0040*/  @P0 EXIT ;  /* 0x000000000000094d */ /* 0x000fea0003800000 */
[----:B------:R-:W0:Y:S01]  /*0050*/  LDC.64 R2, c[0x0][0x398] ;  /* 0x0000e600ff027b82 */ /* 0x000e220000000a00 */
[----:B------:R-:W1:Y:S01]  /*0060*/  LDCU.64 UR12, c[0x0][0x358] ;  /* 0x00006b00ff0c77ac */ /* 0x000e620008000a00 */
[----:B0-----:R-:W-:-:S05]  /*0070*/  IMAD.WIDE.U32 R2, R11, 0x4, R2 ;  /* 0x000000040b027825 */ /* 0x001fca00078e0002 */
[----:B-1----:R-:W2:Y:S02]  /*0080*/  LDG.E.CONSTANT R10, desc[UR12][R2.64] ;  /* 0x0000000c020a7981 */ /* 0x002ea4000c1e9900 */
[----:B--2---:R-:W-:-:S13]  /*0090*/  ISETP.GE.AND P0, PT, R10, 0x1, PT ;  /* 0x000000010a00780c */ /* 0x004fda0003f06270 */
[----:B------:R-:W-:Y:S05]  /*00a0*/  @!P0 EXIT ;  /* 0x000000000000894d */ /* 0x000fea0003800000 */
[----:B------:R-:W0:Y:S01]  /*00b0*/  S2R R9, SR_TID.X ;  /* 0x0000000000097919 */ /* 0x000e220000002100 */
[----:B------:R-:W0:Y:S08]  /*00c0*/  S2UR UR4, SR_CTAID.X ;  /* 0x00000000000479c3 */ /* 0x000e300000002500 */
[----:B------:R-:W0:Y:S08]  /*00d0*/  LDC R8, c[0x0][0x360] ;  /* 0x0000d800ff087b82 */ /* 0x000e300000000800 */
[----:B------:R-:W1:Y:S01]  /*00e0*/  LDC.64 R12, c[0x0][0x390] ;  /* 0x0000e400ff0c7b82 */ /* 0x000e620000000a00 */
[----:B0-----:R-:W-:-:S05]  /*00f0*/  IMAD R9, R8, UR4, R9 ;  /* 0x0000000408097c24 */ /* 0x001fca000f8e0209 */
[----:B-1----:R-:W-:-:S13]  /*0100*/  ISETP.GE.AND P0, PT, R9, R12, PT ;  /* 0x0000000c0900720c */ /* 0x002fda0003f06270 */
[----:B------:R-:W-:Y:S05]  /*0110*/  @P0 EXIT ;  /* 0x000000000000094d */ /* 0x000fea0003800000 */
[----:B------:R-:W0:Y:S01]  /*0120*/  LDC.64 R2, c[0x0][0x388] ;  /* 0x0000e200ff027b82 */ /* 0x000e220000000a00 */
[----:B------:R-:W1:Y:S01]  /*0130*/  LDCU.128 UR8, c[0x0][0x380] ;  /* 0x00007000ff0877ac */ /* 0x000e620008000c00 */
[----:B------:R-:W-:Y:S01]  /*0140*/  IADD3 R0, PT, PT, R10, 0xf, R13 ;  /* 0x0000000f0a007810 */ /* 0x000fe20007ffe00d */
[----:B------:R-:W-:Y:S01]  /*0150*/  IMAD R11, R11, R12, R9 ;  /* 0x0000000c0b0b7224 */ /* 0x000fe200078e0209 */
[----:B------:R-:W-:Y:S01]  /*0160*/  IADD3 R13, PT, PT, R9, 0x1, -R10 ;  /* 0x00000001090d7810 */ /* 0x000fe20007ffe80a */
[----:B------:R-:W2:Y:S03]  /*0170*/  LDCU UR14, c[0x0][0x370] ;  /* 0x00006e00ff0e77ac */ /* 0x000ea60008000800 */
[----:B------:R-:W3:Y:S01]  /*0180*/  LDC.64 R4, c[0x0][0x380] ;  /* 0x0000e000ff047b82 */ /* 0x000ee20000000a00 */
[----:B------:R-:W4:Y:S07]  /*0190*/  LDCU UR15, c[0x0][0x390] ;  /* 0x00007200ff0f77ac */ /* 0x000f2e0008000800 */
[----:B------:R-:W0:Y:S01]  /*01a0*/  LDC.64 R6, c[0x0][0x3a8] ;  /* 0x0000ea00ff067b82 */ /* 0x000e220000000a00 */
[----:B-1----:R-:W-:-:S02]  /*01b0*/  UIADD3 UR6, UP0, UPT, UR8, 0x8, URZ ;  /* 0x0000000808067890 */ /* 0x002fc4000ff1e0ff */
[----:B------:R-:W-:Y:S01]  /*01c0*/  UIADD3 UR4, UP1, UPT, UR10, 0x4, URZ ;  /* 0x000000040a047890 */ /* 0x000fe2000ff3e0ff */
[----:B--2---:R-:W-:Y:S01]  /*01d0*/  IMAD R8, R8, UR14, RZ ;  /* 0x0000000e08087c24 */ /* 0x004fe2000f8e02ff */
[----:B------:R-:W-:Y:S02]  /*01e0*/  UIADD3.X UR7, UPT, UPT, URZ, UR9, URZ, UP0, !UPT ;  /* 0x00000009ff077290 */ /* 0x000fe400087fe4ff */
[----:B------:R-:W-:-:S12]  /*01f0*/  UIADD3.X UR5, UPT, UPT, URZ, UR11, URZ, UP1, !UPT ;  /* 0x0000000bff057290 */ /* 0x000fd80008ffe4ff */
.L_x_6:
[----:B------:R-:W-:Y:S01]  /*0200*/  ISETP.GE.AND P0, PT, R9, R0, PT ;  /* 0x000000000900720c */ /* 0x000fe20003f06270 */
[----:B------:R-:W-:Y:S01]  /*0210*/  BSSY.RECONVERGENT B0, `(.L_x_4) ;  /* 0x0000026000007945 */ /* 0x000fe20003800200 */
[----:B------:R-:W-:-:S11]  /*0220*/  MOV R19, 0x7fffffff ;  /* 0x7fffffff00137802 */ /* 0x000fd60000000f00 */
[----:B------:R-:W-:Y:S05]  /*0230*/  @!P0 BRA `(.L_x_5) ;  /* 0x00000000008c8947 */ /* 0x000fea0003800000 */
[----:B------:R-:W-:Y:S01]  /*0240*/  MOV R14, UR4 ;  /* 0x00000004000e7c02 */ /* 0x000fe20008000f00 */
[----:B0-----:R-:W-:Y:S01]  /*0250*/  IMAD.WIDE R16, R13, 0x4, R2 ;  /* 0x000000040d107825 */ /* 0x001fe200078e0202 */
[----:B------:R-:W-:-:S03]  /*0260*/  MOV R15, UR5 ;  /* 0x00000005000f7c02 */ /* 0x000fc60008000f00 */
[----:B------:R-:W-:Y:S02]  /*0270*/  IMAD.WIDE R14, R9, 0x4, R14 ;  /* 0x00000004090e7825 */ /* 0x000fe400078e020e */
[----:B------:R-:W2:Y:S04]  /*0280*/  LDG.E.CONSTANT R17, desc[UR12][R16.64] ;  /* 0x0000000c10117981 */ /* 0x000ea8000c1e9900 */
[----:B------:R-:W2:Y:S02]  /*0290*/  LDG.E.CONSTANT R14, desc[UR12][R14.64] ;  /* 0x0000000c0e0e7981 */ /* 0x000ea4000c1e9900 */
[----:B--2---:R-:W-:-:S13]  /*02a0*/  ISETP.NE.AND P0, PT, R14, R17, PT ;  /* 0x000000110e00720c */ /* 0x004fda0003f05270 */
[----:B------:R-:W-:Y:S05]  /*02b0*/  @P0 BRA `(.L_x_5) ;  /* 0x00000000006c0947 */ /* 0x000fea0003800000 */
[----:B------:R-:W-:Y:S01]  /*02c0*/  MOV R16, UR6 ;  /* 0x0000000600107c02 */ /* 0x000fe20008000f00 */
[----:B---3--:R-:W-:Y:S01]  /*02d0*/  IMAD.WIDE R14, R13, 0x8, R4 ;  /* 0x000000080d0e7825 */ /* 0x008fe200078e0204 */
[----:B------:R-:W-:-:S03]  /*02e0*/  MOV R17, UR7 ;  /* 0x0000000700117c02 */ /* 0x000fc60008000f00 */
[----:B------:R-:W-:Y:S02]  /*02f0*/  IMAD.WIDE R16, R9, 0x8, R16 ;  /* 0x0000000809107825 */ /* 0x000fe400078e0210 */
[----:B------:R-:W2:Y:S04]  /*0300*/  LDG.E.64.CONSTANT R14, desc[UR12][R14.64] ;  /* 0x0000000c0e0e7981 */ /* 0x000ea8000c1e9b00 */
[----:B------:R-:W2:Y:S02]  /*0310*/  LDG.E.64.CONSTANT R16, desc[UR12][R16.64] ;  /* 0x0000000c10107981 */ /* 0x000ea4000c1e9b00 */
[----:B--2---:R-:W-:Y:S01]  /*0320*/  FADD R18, R17, -R15 ;  /* 0x8000000f11127221 */ /* 0x004fe20000000000 */
[----:B------:R-:W-:-:S04]  /*0330*/  FADD R19, R16, -R14 ;  /* 0x8000000e10137221 */ /* 0x000fc80000000000 */
[----:B------:R-:W-:Y:S01]  /*0340*/  FADD R10, R19, R18 ;  /* 0x00000012130a7221 */ /* 0x000fe20000000000 */
[----:B------:R-:W-:-:S03]  /*0350*/  FADD R12, -R16, R19 ;  /* 0x00000013100c7221 */ /* 0x000fc60000000100 */
[C---:B------:R-:W-:Y:S01]  /*0360*/  FADD R23, -R19.reuse, R10 ;  /* 0x0000000a13177221 */ /* 0x040fe20000000100 */
[C-C-:B------:R-:W-:Y:S01]  /*0370*/  FADD R21, R19.reuse, -R12.reuse ;  /* 0x8000000c13157221 */ /* 0x140fe20000000000 */
[----:B------:R-:W-:Y:S02]  /*0380*/  FADD R12, R14, R12 ;  /* 0x0000000c0e0c7221 */ /* 0x000fe40000000000 */
[----:B------:R-:W-:Y:S01]  /*0390*/  FADD R20, R10, -R23 ;  /* 0x800000170a147221 */ /* 0x000fe20000000000 */
[----:B------:R-:W-:Y:S01]  /*03a0*/  FADD R21, R16, -R21 ;  /* 0x8000001510157221 */ /* 0x000fe20000000000 */
[----:B------:R-:W-:Y:S02]  /*03b0*/  FADD R23, R18, -R23 ;  /* 0x8000001712177221 */ /* 0x000fe40000000000 */
[----:B------:R-:W-:Y:S01]  /*03c0*/  FADD R20, R19, -R20 ;  /* 0x8000001413147221 */ /* 0x000fe20000000000 */
[----:B------:R-:W-:-:S03]  /*03d0*/  FADD R12, R21, -R12 ;  /* 0x8000000c150c7221 */ /* 0x000fc60000000000 */
[----:B------:R-:W-:-:S04]  /*03e0*/  FADD R23, R20, R23 ;  /* 0x0000001714177221 */ /* 0x000fc80000000000 */
[----:B------:R-:W-:-:S04]  /*03f0*/  FADD R23, R12, R23 ;  /* 0x000000170c177221 */ /* 0x000fc80000000000 */
[----:B------:R-:W-:-:S04]  /*0400*/  FADD R19, R10, R23 ;  /* 0x000000170a137221 */ /* 0x000fc80000000000 */
[----:B------:R-:W-:-:S04]  /*0410*/  FADD R12, -R10, R19 ;  /* 0x000000130a0c7221 */ /* 0x000fc80000000100 */
[--C-:B------:R-:W-:Y:S01]  /*0420*/  FADD R15, R19, -R12.reuse ;  /* 0x8000000c130f7221 */ /* 0x100fe20000000000 */
[----:B------:R-:W-:-:S03]  /*0430*/  FADD R12, R23, -R12 ;  /* 0x8000000c170c7221 */ /* 0x000fc60000000000 */
[----:B------:R-:W-:-:S04]  /*0440*/  FADD R15, R10, -R15 ;  /* 0x8000000f0a0f7221 */ /* 0x000fc80000000000 */
[----:B------:R-:W-:-:S04]  /*0450*/  FADD R12, R15, R12 ;  /* 0x0000000c0f0c7221 */ /* 0x000fc80000000000 */
[----:B------:R-:W-:-:S07]  /*0460*/  FADD R19, R19, R12 ;  /* 0x0000000c13137221 */ /* 0x000fce0000000000 */
.L_x_5:
[----:B----4-:R-:W-:Y:S05]  /*0470*/  BSYNC.RECONVERGENT B0 ;  /* 0x0000000000007941 */ /* 0x010fea0003800200 */
.L_x_4:
[----:B0-----:R-:W-:Y:S01]  /*0480*/  IMAD.WIDE R14, R11, 0x4, R6 ;  /* 0x000000040b0e7825 */ /* 0x001fe200078e0206 */
[C---:B------:R-:W-:Y:S02]  /*0490*/  IADD3 R9, PT, PT, R8.reuse, R9, RZ ;  /* 0x0000000908097210 */ /* 0x040fe40007ffe0ff */
[C---:B------:R-:W-:Y:S02]  /*04a0*/  IADD3 R11, PT, PT, R8.reuse, R11, RZ ;  /* 0x0000000b080b7210 */ /* 0x040fe40007ffe0ff */
[----:B------:R1:W-:Y:S01]  /*04b0*/  STG.E desc[UR12][R14.64], R19 ;  /* 0x000000130e007986 */ /* 0x0003e2000c10190c */
[----:B------:R-:W-:Y:S02]  /*04c0*/  ISETP.GE.AND P0, PT, R9, UR15, PT ;  /* 0x0000000f09007c0c */ /* 0x000fe4000bf06270 */
[----:B------:R-:W-:-:S11]  /*04d0*/  IADD3 R13, PT, PT, R8, R13, RZ ;  /* 0x0000000d080d7210 */ /* 0x000fd60007ffe0ff */
[----:B-1----:R-:W-:Y:S05]  /*04e0*/  @!P0 BRA `(.L_x_6) ;  /* 0xfffffffc00448947 */ /* 0x002fea000383ffff */
[----:B------:R-:W-:Y:S05]  /*04f0*/  EXIT ;  /* 0x000000000000794d */ /* 0x000fea0003800000 */
.L_x_7:
        /* <DEDUP_REMOVED lines=16> */
.L_x_9:


//--------------------- .nv.shared.reserved.0     --------------------------
	.section	.nv.shared.reserved.0,"aw",@nobits
	.weak		__nv_reservedSMEM_offset_0_alias
	.size		__nv_reservedSMEM_offset_0_alias, 0, 64
	.other		__nv_reservedSMEM_offset_0_alias,@"STO_CUDA_RESERVED_SHARED STV_DEFAULT"
__nv_reservedSMEM_offset_0_alias:
	.zero		0
	.zero		64


//--------------------- .nv.constant0.mass_many_series_one_param_time_major_f32 --------------------------
	.section	.nv.constant0.mass_many_series_one_param_time_major_f32,"a",@progbits
	.sectionflags	@""
	.align	4
.nv.constant0.mass_many_series_one_param_time_major_f32:
	.zero		944


//--------------------- .nv.constant0.mass_batch_f32 --------------------------
	.section	.nv.constant0.mass_batch_f32,"a",@progbits
	.sectionflags	@""
	.align	4
.nv.constant0.mass_batch_f32:
	.zero		944


//--------------------- SYMBOLS --------------------------

	.type		.nv.reservedSmem.offset0,@object
	.size		.nv.reservedSmem.offset0,0x4
